//
// Generated by NVIDIA NVVM Compiler
//
// Compiler Build ID: CL-36424714
// Cuda compilation tools, release 13.0, V13.0.88
// Based on NVVM 20.0.0
//

.version 9.0
.target sm_100
.address_size 64

	// .globl	_Z17RGBToTensorKernelPKhiPfii

.visible .entry _Z17RGBToTensorKernelPKhiPfii(
	.param .u64 .ptr .align 1 _Z17RGBToTensorKernelPKhiPfii_param_0,
	.param .u32 _Z17RGBToTensorKernelPKhiPfii_param_1,
	.param .u64 .ptr .align 1 _Z17RGBToTensorKernelPKhiPfii_param_2,
	.param .u32 _Z17RGBToTensorKernelPKhiPfii_param_3,
	.param .u32 _Z17RGBToTensorKernelPKhiPfii_param_4
)
{
	.reg .b16 	%rs<4>;
	.reg .b32 	%r<16>;
	.reg .b32 	%f<7>;
	.reg .b64 	%rd<12>;

	ld.param.u64 	%rd1, [_Z17RGBToTensorKernelPKhiPfii_param_0];
	ld.param.u32 	%r1, [_Z17RGBToTensorKernelPKhiPfii_param_1];
	ld.param.u64 	%rd2, [_Z17RGBToTensorKernelPKhiPfii_param_2];
	ld.param.u32 	%r2, [_Z17RGBToTensorKernelPKhiPfii_param_3];
	ld.param.u32 	%r3, [_Z17RGBToTensorKernelPKhiPfii_param_4];
	cvta.to.global.u64 	%rd3, %rd2;
	cvta.to.global.u64 	%rd4, %rd1;
	mov.u32 	%r4, %tid.x;
	mov.u32 	%r5, %ctaid.x;
	mov.u32 	%r6, %ntid.x;
	mad.lo.s32 	%r7, %r5, %r6, %r4;
	mov.u32 	%r8, %tid.y;
	mov.u32 	%r9, %ctaid.y;
	mov.u32 	%r10, %ntid.y;
	mad.lo.s32 	%r11, %r9, %r10, %r8;
	mul.lo.s32 	%r12, %r1, %r11;
	mad.lo.s32 	%r13, %r7, 3, %r12;
	mul.lo.s32 	%r14, %r3, %r2;
	mad.lo.s32 	%r15, %r2, %r11, %r7;
	cvt.s64.s32 	%rd5, %r13;
	add.s64 	%rd6, %rd4, %rd5;
	ld.global.u8 	%rs1, [%rd6];
	ld.global.u8 	%rs2, [%rd6+1];
	ld.global.u8 	%rs3, [%rd6+2];
	cvt.rn.f32.u16 	%f1, %rs1;
	div.rn.f32 	%f2, %f1, 0f437F0000;
	mul.wide.s32 	%rd7, %r15, 4;
	add.s64 	%rd8, %rd3, %rd7;
	st.global.f32 	[%rd8], %f2;
	cvt.rn.f32.u16 	%f3, %rs2;
	div.rn.f32 	%f4, %f3, 0f437F0000;
	mul.wide.s32 	%rd9, %r14, 4;
	add.s64 	%rd10, %rd8, %rd9;
	st.global.f32 	[%rd10], %f4;
	cvt.rn.f32.u16 	%f5, %rs3;
	div.rn.f32 	%f6, %f5, 0f437F0000;
	add.s64 	%rd11, %rd10, %rd9;
	st.global.f32 	[%rd11], %f6;
	ret;

}


// ===== COMPILED SASS (sm_100) =====

	.target	sm_100

	.elftype	@"ET_EXEC"


//--------------------- .note.nv.tkinfo           --------------------------
	.section	.note.nv.tkinfo,"",@"SHT_NOTE"
	.sectionflags	@"SHF_NOTE_NV_TKINFO"
	.tkinfo
        /*0018*/ 	.word	0x00000002
        /*0030*/ 	.string	""
        /*0030*/ 	.string	"ptxas"
        /*0030*/ 	.string	"Cuda compilation tools, release 13.0, V13.0.88"
        /*0030*/ 	.string	"Build cuda_13.0.r13.0/compiler.36424714_0"
        /*0030*/ 	.string	"-arch sm_100 -m 64 "



//--------------------- .note.nv.cuinfo           --------------------------
	.section	.note.nv.cuinfo,"",@"SHT_NOTE"
	.sectionflags	@"SHF_NOTE_NV_CUINFO"
        /*0018*/ 	.short	0x0002
        /*001a*/ 	.short	0x0064
        /*001c*/ 	.short	0x0082
	.zero		2


//--------------------- .nv.info                  --------------------------
	.section	.nv.info,"",@"SHT_CUDA_INFO"
	.align	4


	//----- nvinfo : EIATTR_REGCOUNT
	.align		4
        /*0000*/ 	.byte	0x04, 0x2f
        /*0002*/ 	.short	(.L_1 - .L_0)
	.align		4
.L_0:
        /*0004*/ 	.word	index@(_Z17RGBToTensorKernelPKhiPfii)
        /*0008*/ 	.word	0x00000012


	//----- nvinfo : EIATTR_FRAME_SIZE
	.align		4
.L_1:
        /*000c*/ 	.byte	0x04, 0x11
        /*000e*/ 	.short	(.L_3 - .L_2)
	.align		4
.L_2:
        /*0010*/ 	.word	index@($__internal_0_$__cuda_sm3x_div_rn_noftz_f32_slowpath)
        /*0014*/ 	.word	0x00000000


	//----- nvinfo : EIATTR_FRAME_SIZE
	.align		4
.L_3:
        /*0018*/ 	.byte	0x04, 0x11
        /*001a*/ 	.short	(.L_5 - .L_4)
	.align		4
.L_4:
        /*001c*/ 	.word	index@(_Z17RGBToTensorKernelPKhiPfii)
        /*0020*/ 	.word	0x00000000


	//----- nvinfo : EIATTR_MIN_STACK_SIZE
	.align		4
.L_5:
        /*0024*/ 	.byte	0x04, 0x12
        /*0026*/ 	.short	(.L_7 - .L_6)
	.align		4
.L_6:
        /*0028*/ 	.word	index@(_Z17RGBToTensorKernelPKhiPfii)
        /*002c*/ 	.word	0x00000000
.L_7:


//--------------------- .nv.compat                --------------------------
	.section	.nv.compat,"",@"SHT_CUDA_COMPAT_INFO"
	.align	4
        /*0000*/ 	.byte	0x02, 0x09, 0x00, 0x00, 0x02, 0x02, 0x01, 0x00, 0x02, 0x05, 0x05, 0x00, 0x03, 0x07, 0x01, 0x01
        /*0010*/ 	.byte	0x02, 0x03, 0x00, 0x00, 0x02, 0x06, 0x01, 0x00, 0x04, 0x0b, 0x08, 0x00, 0x01, 0x00, 0x00, 0x00
        /*0020*/ 	.byte	0x00, 0x00, 0x00, 0x00


//--------------------- .nv.info._Z17RGBToTensorKernelPKhiPfii --------------------------
	.section	.nv.info._Z17RGBToTensorKernelPKhiPfii,"",@"SHT_CUDA_INFO"
	.sectionflags	@""
	.align	4


	//----- nvinfo : EIATTR_CUDA_API_VERSION
	.align		4
        /*0000*/ 	.byte	0x04, 0x37
        /*0002*/ 	.short	(.L_9 - .L_8)
.L_8:
        /*0004*/ 	.word	0x00000082


	//----- nvinfo : EIATTR_KPARAM_INFO
	.align		4
.L_9:
        /*0008*/ 	.byte	0x04, 0x17
        /*000a*/ 	.short	(.L_11 - .L_10)
.L_10:
        /*000c*/ 	.word	0x00000000
        /*0010*/ 	.short	0x0004
        /*0012*/ 	.short	0x001c
        /*0014*/ 	.byte	0x00, 0xf0, 0x11, 0x00


	//----- nvinfo : EIATTR_KPARAM_INFO
	.align		4
.L_11:
        /*0018*/ 	.byte	0x04, 0x17
        /*001a*/ 	.short	(.L_13 - .L_12)
.L_12:
        /*001c*/ 	.word	0x00000000
        /*0020*/ 	.short	0x0003
        /*0022*/ 	.short	0x0018
        /*0024*/ 	.byte	0x00, 0xf0, 0x11, 0x00


	//----- nvinfo : EIATTR_KPARAM_INFO
	.align		4
.L_13:
        /*0028*/ 	.byte	0x04, 0x17
        /*002a*/ 	.short	(.L_15 - .L_14)
.L_14:
        /*002c*/ 	.word	0x00000000
        /*0030*/ 	.short	0x0002
        /*0032*/ 	.short	0x0010
        /*0034*/ 	.byte	0x00, 0xf5, 0x21, 0x00


	//----- nvinfo : EIATTR_KPARAM_INFO
	.align		4
.L_15:
        /*0038*/ 	.byte	0x04, 0x17
        /*003a*/ 	.short	(.L_17 - .L_16)
.L_16:
        /*003c*/ 	.word	0x00000000
        /*0040*/ 	.short	0x0001
        /*0042*/ 	.short	0x0008
        /*0044*/ 	.byte	0x00, 0xf0, 0x11, 0x00


	//----- nvinfo : EIATTR_KPARAM_INFO
	.align		4
.L_17:
        /*0048*/ 	.byte	0x04, 0x17
        /*004a*/ 	.short	(.L_19 - .L_18)
.L_18:
        /*004c*/ 	.word	0x00000000
        /*0050*/ 	.short	0x0000
        /*0052*/ 	.short	0x0000
        /*0054*/ 	.byte	0x00, 0xf5, 0x21, 0x00


	//----- nvinfo : EIATTR_SPARSE_MMA_MASK
	.align		4
.L_19:
        /*0058*/ 	.byte	0x03, 0x50
        /*005a*/ 	.short	0x0000


	//----- nvinfo : EIATTR_MAXREG_COUNT
	.align		4
        /*005c*/ 	.byte	0x03, 0x1b
        /*005e*/ 	.short	0x00ff


	//----- nvinfo : EIATTR_MERCURY_ISA_VERSION
	.align		4
        /*0060*/ 	.byte	0x03, 0x5f
        /*0062*/ 	.short	0x0101


	//----- nvinfo : EIATTR_VRC_CTA_INIT_COUNT
	.align		4
        /*0064*/ 	.byte	0x02, 0x4a
	.zero		1
	.zero		1


	//----- nvinfo : EIATTR_EXIT_INSTR_OFFSETS
	.align		4
        /*0068*/ 	.byte	0x04, 0x1c
        /*006a*/ 	.short	(.L_21 - .L_20)


	//   ....[0]....
.L_20:
        /*006c*/ 	.word	0x000004b0


	//----- nvinfo : EIATTR_CRS_STACK_SIZE
	.align		4
.L_21:
        /*0070*/ 	.byte	0x04, 0x1e
        /*0072*/ 	.short	(.L_23 - .L_22)
.L_22:
        /*0074*/ 	.word	0x00000000


	//----- nvinfo : EIATTR_CBANK_PARAM_SIZE
	.align		4
.L_23:
        /*0078*/ 	.byte	0x03, 0x19
        /*007a*/ 	.short	0x0020


	//----- nvinfo : EIATTR_PARAM_CBANK
	.align		4
        /*007c*/ 	.byte	0x04, 0x0a
        /*007e*/ 	.short	(.L_25 - .L_24)
	.align		4
.L_24:
        /*0080*/ 	.word	index@(.nv.constant0._Z17RGBToTensorKernelPKhiPfii)
        /*0084*/ 	.short	0x0380
        /*0086*/ 	.short	0x0020


	//----- nvinfo : EIATTR_SW_WAR
	.align		4
.L_25:
        /*0088*/ 	.byte	0x04, 0x36
        /*008a*/ 	.short	(.L_27 - .L_26)
.L_26:
        /*008c*/ 	.word	0x00000008
.L_27:


//--------------------- .nv.callgraph             --------------------------
	.section	.nv.callgraph,"",@"SHT_CUDA_CALLGRAPH"
	.align	4
	.sectionentsize	8
	.align		4
        /*0000*/ 	.word	0x00000000
	.align		4
        /*0004*/ 	.word	0xffffffff
	.align		4
        /*0008*/ 	.word	0x00000000
	.align		4
        /*000c*/ 	.word	0xfffffffe
	.align		4
        /*0010*/ 	.word	0x00000000
	.align		4
        /*0014*/ 	.word	0xfffffffd
	.align		4
        /*0018*/ 	.word	0x00000000
	.align		4
        /*001c*/ 	.word	0xfffffffc


//--------------------- .text._Z17RGBToTensorKernelPKhiPfii --------------------------
	.section	.text._Z17RGBToTensorKernelPKhiPfii,"ax",@progbits
	.align	128
        .global         _Z17RGBToTensorKernelPKhiPfii
        .type           _Z17RGBToTensorKernelPKhiPfii,@function
        .size           _Z17RGBToTensorKernelPKhiPfii,(.L_x_18 - _Z17RGBToTensorKernelPKhiPfii)
        .other          _Z17RGBToTensorKernelPKhiPfii,@"STO_CUDA_ENTRY STV_DEFAULT"
_Z17RGBToTensorKernelPKhiPfii:
.text._Z17RGBToTensorKernelPKhiPfii:
[----:B------:R-:W-:Y:S01]  /*0000*/  LDC R1, c[0x0][0x37c] ;  /* 0x0000df00ff017b82 */ /* 0x000fe20000000800 */
[----:B------:R-:W0:Y:S07]  /*0010*/  S2R R3, SR_TID.Y ;  /* 0x0000000000037919 */ /* 0x000e2e0000002200 */
[----:B------:R-:W1:Y:S01]  /*0020*/  LDC R5, c[0x0][0x360] ;  /* 0x0000d800ff057b82 */ /* 0x000e620000000800 */
[----:B------:R-:W2:Y:S01]  /*0030*/  LDCU UR6, c[0x0][0x388] ;  /* 0x00007100ff0677ac */ /* 0x000ea20008000800 */
[----:B------:R-:W1:Y:S01]  /*0040*/  S2R R4, SR_TID.X ;  /* 0x0000000000047919 */ /* 0x000e620000002100 */
[----:B------:R-:W3:Y:S05]  /*0050*/  LDCU.64 UR8, c[0x0][0x380] ;  /* 0x00007000ff0877ac */ /* 0x000eea0008000a00 */
[----:B------:R-:W0:Y:S08]  /*0060*/  S2UR UR5, SR_CTAID.Y ;  /* 0x00000000000579c3 */ /* 0x000e300000002600 */
[----:B------:R-:W0:Y:S08]  /*0070*/  LDC R0, c[0x0][0x364] ;  /* 0x0000d900ff007b82 */ /* 0x000e300000000800 */
[----:B------:R-:W1:Y:S01]  /*0080*/  S2UR UR4, SR_CTAID.X ;  /* 0x00000000000479c3 */ /* 0x000e620000002500 */
[----:B0-----:R-:W-:-:S02]  /*0090*/  IMAD R3, R0, UR5, R3 ;  /* 0x0000000500037c24 */ /* 0x001fc4000f8e0203 */
[----:B-1----:R-:W-:Y:S01]  /*00a0*/  IMAD R4, R5, UR4, R4 ;  /* 0x0000000405047c24 */ /* 0x002fe2000f8e0204 */
[----:B------:R-:W0:Y:S01]  /*00b0*/  LDCU.64 UR4, c[0x0][0x358] ;  /* 0x00006b00ff0477ac */ /* 0x000e220008000a00 */
[----:B--2---:R-:W-:Y:S02]  /*00c0*/  IMAD R5, R3, UR6, RZ ;  /* 0x0000000603057c24 */ /* 0x004fe4000f8e02ff */
[----:B------:R-:W-:Y:S01]  /*00d0*/  IMAD.MOV.U32 R10, RZ, RZ, 0x3b808081 ;  /* 0x3b808081ff0a7424 */ /* 0x000fe200078e00ff */
[----:B------:R-:W1:Y:S01]  /*00e0*/  LDCU UR6, c[0x0][0x398] ;  /* 0x00007300ff0677ac */ /* 0x000e620008000800 */
[----:B------:R-:W-:-:S05]  /*00f0*/  IMAD R5, R4, 0x3, R5 ;  /* 0x0000000304057824 */ /* 0x000fca00078e0205 */
[----:B---3--:R-:W-:-:S04]  /*0100*/  IADD3 R8, P0, PT, R5, UR8, RZ ;  /* 0x0000000805087c10 */ /* 0x008fc8000ff1e0ff */
[----:B------:R-:W-:-:S05]  /*0110*/  LEA.HI.X.SX32 R9, R5, UR9, 0x1, P0 ;  /* 0x0000000905097c11 */ /* 0x000fca00080f0eff */
[----:B0-----:R-:W2:Y:S04]  /*0120*/  LDG.E.U8 R0, desc[UR4][R8.64] ;  /* 0x0000000408007981 */ /* 0x001ea8000c1e1100 */
[----:B------:R0:W5:Y:S04]  /*0130*/  LDG.E.U8 R7, desc[UR4][R8.64+0x1] ;  /* 0x0000010408077981 */ /* 0x000168000c1e1100 */
[----:B------:R0:W5:Y:S01]  /*0140*/  LDG.E.U8 R6, desc[UR4][R8.64+0x2] ;  /* 0x0000020408067981 */ /* 0x000162000c1e1100 */
[----:B------:R-:W-:Y:S01]  /*0150*/  IMAD.MOV.U32 R2, RZ, RZ, 0x437f0000 ;  /* 0x437f0000ff027424 */ /* 0x000fe200078e00ff */
[----:B------:R-:W-:Y:S01]  /*0160*/  BSSY.RECONVERGENT B0, `(.L_x_0) ;  /* 0x000000e000007945 */ /* 0x000fe20003800200 */
[----:B-1----:R-:W-:-:S02]  /*0170*/  IMAD R4, R3, UR6, R4 ;  /* 0x0000000603047c24 */ /* 0x002fc4000f8e0204 */
[----:B------:R-:W-:-:S04]  /*0180*/  FFMA R5, R10, -R2, 1 ;  /* 0x3f8000000a057423 */ /* 0x000fc80000000802 */
[----:B------:R-:W-:Y:S01]  /*0190*/  FFMA R5, R5, R10, 0.0039215688593685626984 ;  /* 0x3b80808105057423 */ /* 0x000fe2000000000a */
[----:B--2---:R-:W-:-:S04]  /*01a0*/  I2FP.F32.U32 R0, R0 ;  /* 0x0000000000007245 */ /* 0x004fc80000201000 */
[----:B------:R-:W1:Y:S01]  /*01b0*/  FCHK P0, R0, 255 ;  /* 0x437f000000007902 */ /* 0x000e620000000000 */
[----:B------:R-:W-:-:S04]  /*01c0*/  FFMA R10, R0, R5, RZ ;  /* 0x00000005000a7223 */ /* 0x000fc800000000ff */
[----:B------:R-:W-:-:S04]  /*01d0*/  FFMA R11, R10, -255, R0 ;  /* 0xc37f00000a0b7823 */ /* 0x000fc80000000000 */
[----:B------:R-:W-:Y:S01]  /*01e0*/  FFMA R3, R5, R11, R10 ;  /* 0x0000000b05037223 */ /* 0x000fe2000000000a */
[----:B01----:R-:W-:Y:S06]  /*01f0*/  @!P0 BRA `(.L_x_1) ;  /* 0x0000000000108947 */ /* 0x003fec0003800000 */
[----:B------:R-:W-:Y:S01]  /*0200*/  IMAD.MOV.U32 R3, RZ, RZ, R0 ;  /* 0x000000ffff037224 */ /* 0x000fe200078e0000 */
[----:B------:R-:W-:-:S07]  /*0210*/  MOV R8, 0x230 ;  /* 0x0000023000087802 */ /* 0x000fce0000000f00 */
[----:B-----5:R-:W-:Y:S05]  /*0220*/  CALL.REL.NOINC `($__internal_0_$__cuda_sm3x_div_rn_noftz_f32_slowpath) ;  /* 0x0000000000a47944 */ /* 0x020fea0003c00000 */
[----:B------:R-:W-:-:S07]  /*0230*/  IMAD.MOV.U32 R3, RZ, RZ, R0 ;  /* 0x000000ffff037224 */ /* 0x000fce00078e0000 */
.L_x_1:
[----:B------:R-:W-:Y:S05]  /*0240*/  BSYNC.RECONVERGENT B0 ;  /* 0x0000000000007941 */ /* 0x000fea0003800200 */
.L_x_0:
[----:B------:R-:W0:Y:S01]  /*0250*/  LDC.64 R10, c[0x0][0x390] ;  /* 0x0000e400ff0a7b82 */ /* 0x000e220000000a00 */
[----:B------:R-:W-:Y:S01]  /*0260*/  HFMA2 R13, -RZ, RZ, 0.9375, -7.688999176025390625e-06 ;  /* 0x3b808081ff0d7431 */ /* 0x000fe200000001ff */
[----:B------:R-:W-:Y:S06]  /*0270*/  BSSY.RECONVERGENT B0, `(.L_x_2) ;  /* 0x0000011000007945 */ /* 0x000fec0003800200 */
[----:B------:R-:W1:Y:S01]  /*0280*/  LDC.64 R8, c[0x0][0x398] ;  /* 0x0000e600ff087b82 */ /* 0x000e620000000a00 */
[----:B------:R-:W-:-:S04]  /*0290*/  FFMA R0, R13, -R2, 1 ;  /* 0x3f8000000d007423 */ /* 0x000fc80000000802 */
[----:B------:R-:W-:Y:S01]  /*02a0*/  FFMA R0, R0, R13, 0.0039215688593685626984 ;  /* 0x3b80808100007423 */ /* 0x000fe2000000000d */
[----:B0-----:R-:W-:Y:S01]  /*02b0*/  IMAD.WIDE R4, R4, 0x4, R10 ;  /* 0x0000000404047825 */ /* 0x001fe200078e020a */
[----:B-----5:R-:W-:-:S04]  /*02c0*/  I2FP.F32.U32 R11, R7 ;  /* 0x00000007000b7245 */ /* 0x020fc80000201000 */
[----:B------:R0:W-:Y:S01]  /*02d0*/  STG.E desc[UR4][R4.64], R3 ;  /* 0x0000000304007986 */ /* 0x0001e2000c101904 */
[----:B------:R-:W2:Y:S01]  /*02e0*/  FCHK P0, R11, 255 ;  /* 0x437f00000b007902 */ /* 0x000ea20000000000 */
[----:B------:R-:W-:-:S04]  /*02f0*/  FFMA R10, R0, R11, RZ ;  /* 0x0000000b000a7223 */ /* 0x000fc800000000ff */
[----:B------:R-:W-:-:S04]  /*0300*/  FFMA R7, R10, -255, R11 ;  /* 0xc37f00000a077823 */ /* 0x000fc8000000000b */
[----:B------:R-:W-:Y:S01]  /*0310*/  FFMA R13, R0, R7, R10 ;  /* 0x00000007000d7223 */ /* 0x000fe2000000000a */
[----:B-1----:R-:W-:Y:S01]  /*0320*/  IMAD R7, R8, R9, RZ ;  /* 0x0000000908077224 */ /* 0x002fe200078e02ff */
[----:B0-2---:R-:W-:Y:S06]  /*0330*/  @!P0 BRA `(.L_x_3) ;  /* 0x0000000000108947 */ /* 0x005fec0003800000 */
[----:B------:R-:W-:Y:S01]  /*0340*/  IMAD.MOV.U32 R3, RZ, RZ, R11 ;  /* 0x000000ffff037224 */ /* 0x000fe200078e000b */
[----:B------:R-:W-:-:S07]  /*0350*/  MOV R8, 0x370 ;  /* 0x0000037000087802 */ /* 0x000fce0000000f00 */
[----:B------:R-:W-:Y:S05]  /*0360*/  CALL.REL.NOINC `($__internal_0_$__cuda_sm3x_div_rn_noftz_f32_slowpath) ;  /* 0x0000000000547944 */ /* 0x000fea0003c00000 */
[----:B------:R-:W-:-:S07]  /*0370*/  IMAD.MOV.U32 R13, RZ, RZ, R0 ;  /* 0x000000ffff0d7224 */ /* 0x000fce00078e0000 */
.L_x_3:
[----:B------:R-:W-:Y:S05]  /*0380*/  BSYNC.RECONVERGENT B0 ;  /* 0x0000000000007941 */ /* 0x000fea0003800200 */
.L_x_2:
[----:B------:R-:W-:Y:S01]  /*0390*/  IMAD.WIDE R4, R7, 0x4, R4 ;  /* 0x0000000407047825 */ /* 0x000fe200078e0204 */
[----:B------:R-:W-:Y:S01]  /*03a0*/  I2FP.F32.U32 R3, R6 ;  /* 0x0000000600037245 */ /* 0x000fe20000201000 */
[----:B------:R-:W-:Y:S02]  /*03b0*/  BSSY.RECONVERGENT B0, `(.L_x_4) ;  /* 0x000000d000007945 */ /* 0x000fe40003800200 */
[----:B------:R-:W-:Y:S01]  /*03c0*/  IMAD.MOV.U32 R9, RZ, RZ, 0x3b808081 ;  /* 0x3b808081ff097424 */ /* 0x000fe200078e00ff */
[----:B------:R0:W-:Y:S01]  /*03d0*/  STG.E desc[UR4][R4.64], R13 ;  /* 0x0000000d04007986 */ /* 0x0001e2000c101904 */
[----:B------:R-:W1:Y:S02]  /*03e0*/  FCHK P0, R3, 255 ;  /* 0x437f000003007902 */ /* 0x000e640000000000 */
[----:B------:R-:W-:-:S04]  /*03f0*/  FFMA R0, R9, -R2, 1 ;  /* 0x3f80000009007423 */ /* 0x000fc80000000802 */
[----:B------:R-:W-:-:S04]  /*0400*/  FFMA R0, R0, R9, 0.0039215688593685626984 ;  /* 0x3b80808100007423 */ /* 0x000fc80000000009 */
[----:B------:R-:W-:-:S04]  /*0410*/  FFMA R6, R0, R3, RZ ;  /* 0x0000000300067223 */ /* 0x000fc800000000ff */
[----:B------:R-:W-:-:S04]  /*0420*/  FFMA R9, R6, -255, R3 ;  /* 0xc37f000006097823 */ /* 0x000fc80000000003 */
[----:B------:R-:W-:Y:S01]  /*0430*/  FFMA R9, R0, R9, R6 ;  /* 0x0000000900097223 */ /* 0x000fe20000000006 */
[----:B01----:R-:W-:Y:S06]  /*0440*/  @!P0 BRA `(.L_x_5) ;  /* 0x00000000000c8947 */ /* 0x003fec0003800000 */
[----:B------:R-:W-:-:S07]  /*0450*/  MOV R8, 0x470 ;  /* 0x0000047000087802 */ /* 0x000fce0000000f00 */
[----:B------:R-:W-:Y:S05]  /*0460*/  CALL.REL.NOINC `($__internal_0_$__cuda_sm3x_div_rn_noftz_f32_slowpath) ;  /* 0x0000000000147944 */ /* 0x000fea0003c00000 */
[----:B------:R-:W-:-:S07]  /*0470*/  MOV R9, R0 ;  /* 0x0000000000097202 */ /* 0x000fce0000000f00 */
.L_x_5:
[----:B------:R-:W-:Y:S05]  /*0480*/  BSYNC.RECONVERGENT B0 ;  /* 0x0000000000007941 */ /* 0x000fea0003800200 */
.L_x_4:
[----:B------:R-:W-:-:S05]  /*0490*/  IMAD.WIDE R4, R7, 0x4, R4 ;  /* 0x0000000407047825 */ /* 0x000fca00078e0204 */
[----:B------:R-:W-:Y:S01]  /*04a0*/  STG.E desc[UR4][R4.64], R9 ;  /* 0x0000000904007986 */ /* 0x000fe2000c101904 */
[----:B------:R-:W-:Y:S05]  /*04b0*/  EXIT ;  /* 0x000000000000794d */ /* 0x000fea0003800000 */
        .weak           $__internal_0_$__cuda_sm3x_div_rn_noftz_f32_slowpath
        .type           $__internal_0_$__cuda_sm3x_div_rn_noftz_f32_slowpath,@function
        .size           $__internal_0_$__cuda_sm3x_div_rn_noftz_f32_slowpath,(.L_x_18 - $__internal_0_$__cuda_sm3x_div_rn_noftz_f32_slowpath)
$__internal_0_$__cuda_sm3x_div_rn_noftz_f32_slowpath:
[----:B------:R-:W-:Y:S01]  /*04c0*/  SHF.R.U32.HI R10, RZ, 0x17, R2 ;  /* 0x00000017ff0a7819 */ /* 0x000fe20000011602 */
[----:B------:R-:W-:Y:S01]  /*04d0*/  BSSY.RECONVERGENT B1, `(.L_x_6) ;  /* 0x0000064000017945 */ /* 0x000fe20003800200 */
[----:B------:R-:W-:Y:S01]  /*04e0*/  SHF.R.U32.HI R0, RZ, 0x17, R3 ;  /* 0x00000017ff007819 */ /* 0x000fe20000011603 */
[----:B------:R-:W-:Y:S01]  /*04f0*/  IMAD.MOV.U32 R12, RZ, RZ, 0x437f0000 ;  /* 0x437f0000ff0c7424 */ /* 0x000fe200078e00ff */
[----:B------:R-:W-:Y:S02]  /*0500*/  LOP3.LUT R10, R10, 0xff, RZ, 0xc0, !PT ;  /* 0x000000ff0a0a7812 */ /* 0x000fe400078ec0ff */
[----:B------:R-:W-:-:S03]  /*0510*/  LOP3.LUT R14, R0, 0xff, RZ, 0xc0, !PT ;  /* 0x000000ff000e7812 */ /* 0x000fc600078ec0ff */
[----:B------:R-:W-:Y:S02]  /*0520*/  VIADD R11, R10, 0xffffffff ;  /* 0xffffffff0a0b7836 */ /* 0x000fe40000000000 */
[----:B------:R-:W-:-:S03]  /*0530*/  VIADD R13, R14, 0xffffffff ;  /* 0xffffffff0e0d7836 */ /* 0x000fc60000000000 */
[----:B------:R-:W-:-:S04]  /*0540*/  ISETP.GT.U32.AND P0, PT, R11, 0xfd, PT ;  /* 0x000000fd0b00780c */ /* 0x000fc80003f04070 */
[----:B------:R-:W-:-:S13]  /*0550*/  ISETP.GT.U32.OR P0, PT, R13, 0xfd, P0 ;  /* 0x000000fd0d00780c */ /* 0x000fda0000704470 */
[----:B------:R-:W-:Y:S01]  /*0560*/  @!P0 MOV R9, RZ ;  /* 0x000000ff00098202 */ /* 0x000fe20000000f00 */
[----:B------:R-:W-:Y:S06]  /*0570*/  @!P0 BRA `(.L_x_7) ;  /* 0x0000000000608947 */ /* 0x000fec0003800000 */
[----:B------:R-:W-:Y:S01]  /*0580*/  IMAD.MOV.U32 R0, RZ, RZ, 0x437f0000 ;  /* 0x437f0000ff007424 */ /* 0x000fe200078e00ff */
[----:B------:R-:W-:-:S04]  /*0590*/  FSETP.GTU.FTZ.AND P0, PT, |R3|, +INF , PT ;  /* 0x7f8000000300780b */ /* 0x000fc80003f1c200 */
[----:B------:R-:W-:-:S04]  /*05a0*/  FSETP.GTU.FTZ.AND P1, PT, |R0|, +INF , PT ;  /* 0x7f8000000000780b */ /* 0x000fc80003f3c200 */
[----:B------:R-:W-:-:S13]  /*05b0*/  PLOP3.LUT P0, PT, P0, P1, PT, 0xf8, 0x8f ;  /* 0x00000000008f781c */ /* 0x000fda0000703f70 */
[----:B------:R-:W-:Y:S05]  /*05c0*/  @P0 BRA `(.L_x_8) ;  /* 0x00000004004c0947 */ /* 0x000fea0003800000 */
[----:B------:R-:W-:-:S13]  /*05d0*/  LOP3.LUT P0, RZ, R12, 0x7fffffff, R3, 0xc8, !PT ;  /* 0x7fffffff0cff7812 */ /* 0x000fda000780c803 */
[----:B------:R-:W-:Y:S05]  /*05e0*/  @!P0 BRA `(.L_x_9) ;  /* 0x00000004003c8947 */ /* 0x000fea0003800000 */
[C---:B------:R-:W-:Y:S02]  /*05f0*/  FSETP.NEU.FTZ.AND P2, PT, |R3|.reuse, +INF , PT ;  /* 0x7f8000000300780b */ /* 0x040fe40003f5d200 */
[----:B------:R-:W-:Y:S02]  /*0600*/  FSETP.NEU.FTZ.AND P1, PT, |R0|, +INF , PT ;  /* 0x7f8000000000780b */ /* 0x000fe40003f3d200 */
[----:B------:R-:W-:-:S11]  /*0610*/  FSETP.NEU.FTZ.AND P0, PT, |R3|, +INF , PT ;  /* 0x7f8000000300780b */ /* 0x000fd60003f1d200 */
[----:B------:R-:W-:Y:S05]  /*0620*/  @!P1 BRA !P2, `(.L_x_9) ;  /* 0x00000004002c9947 */ /* 0x000fea0005000000 */
[----:B------:R-:W-:-:S04]  /*0630*/  LOP3.LUT P2, RZ, R3, 0x7fffffff, RZ, 0xc0, !PT ;  /* 0x7fffffff03ff7812 */ /* 0x000fc8000784c0ff */
[----:B------:R-:W-:-:S13]  /*0640*/  PLOP3.LUT P1, PT, P1, P2, PT, 0x2f, 0xf2 ;  /* 0x0000000000f2781c */ /* 0x000fda0000f24577 */
[----:B------:R-:W-:Y:S05]  /*0650*/  @P1 BRA `(.L_x_10) ;  /* 0x0000000400181947 */ /* 0x000fea0003800000 */
[----:B------:R-:W-:-:S04]  /*0660*/  LOP3.LUT P1, RZ, R12, 0x7fffffff, RZ, 0xc0, !PT ;  /* 0x7fffffff0cff7812 */ /* 0x000fc8000782c0ff */
[----:B------:R-:W-:-:S13]  /*0670*/  PLOP3.LUT P0, PT, P0, P1, PT, 0x2f, 0xf2 ;  /* 0x0000000000f2781c */ /* 0x000fda0000702577 */
[----:B------:R-:W-:Y:S05]  /*0680*/  @P0 BRA `(.L_x_11) ;  /* 0x0000000400000947 */ /* 0x000fea0003800000 */
[----:B------:R-:W-:Y:S02]  /*0690*/  ISETP.GE.AND P0, PT, R13, RZ, PT ;  /* 0x000000ff0d00720c */ /* 0x000fe40003f06270 */
[----:B------:R-:W-:-:S11]  /*06a0*/  ISETP.GE.AND P1, PT, R11, RZ, PT ;  /* 0x000000ff0b00720c */ /* 0x000fd60003f26270 */
[----:B------:R-:W-:Y:S02]  /*06b0*/  @P0 IMAD.MOV.U32 R9, RZ, RZ, RZ ;  /* 0x000000ffff090224 */ /* 0x000fe400078e00ff */
[----:B------:R-:W-:Y:S01]  /*06c0*/  @!P0 FFMA R3, R3, 1.84467440737095516160e+19, RZ ;  /* 0x5f80000003038823 */ /* 0x000fe200000000ff */
[----:B------:R-:W-:Y:S02]  /*06d0*/  @!P0 IMAD.MOV.U32 R9, RZ, RZ, -0x40 ;  /* 0xffffffc0ff098424 */ /* 0x000fe400078e00ff */
[----:B------:R-:W-:-:S03]  /*06e0*/  @!P1 FFMA R12, R0, 1.84467440737095516160e+19, RZ ;  /* 0x5f800000000c9823 */ /* 0x000fc600000000ff */
[----:B------:R-:W-:-:S07]  /*06f0*/  @!P1 IADD3 R9, PT, PT, R9, 0x40, RZ ;  /* 0x0000004009099810 */ /* 0x000fce0007ffe0ff */
.L_x_7:
[----:B------:R-:W-:Y:S01]  /*0700*/  LEA R11, R10, 0xc0800000, 0x17 ;  /* 0xc08000000a0b7811 */ /* 0x000fe200078eb8ff */
[----:B------:R-:W-:Y:S04]  /*0710*/  BSSY.RECONVERGENT B2, `(.L_x_12) ;  /* 0x0000036000027945 */ /* 0x000fe80003800200 */
[----:B------:R-:W-:Y:S02]  /*0720*/  IMAD.IADD R12, R12, 0x1, -R11 ;  /* 0x000000010c0c7824 */ /* 0x000fe400078e0a0b */
[----:B------:R-:W-:Y:S02]  /*0730*/  VIADD R11, R14, 0xffffff81 ;  /* 0xffffff810e0b7836 */ /* 0x000fe40000000000 */
[----:B------:R0:W1:Y:S01]  /*0740*/  MUFU.RCP R13, R12 ;  /* 0x0000000c000d7308 */ /* 0x0000620000001000 */
[----:B------:R-:W-:Y:S01]  /*0750*/  FADD.FTZ R15, -R12, -RZ ;  /* 0x800000ff0c0f7221 */ /* 0x000fe20000010100 */
[C---:B------:R-:W-:Y:S01]  /*0760*/  IMAD R0, R11.reuse, -0x800000, R3 ;  /* 0xff8000000b007824 */ /* 0x040fe200078e0203 */
[----:B0-----:R-:W-:-:S05]  /*0770*/  IADD3 R12, PT, PT, R11, 0x7f, -R10 ;  /* 0x0000007f0b0c7810 */ /* 0x001fca0007ffe80a */
[----:B------:R-:W-:Y:S02]  /*0780*/  IMAD.IADD R9, R12, 0x1, R9 ;  /* 0x000000010c097824 */ /* 0x000fe400078e0209 */
[----:B-1----:R-:W-:-:S04]  /*0790*/  FFMA R14, R13, R15, 1 ;  /* 0x3f8000000d0e7423 */ /* 0x002fc8000000000f */
[----:B------:R-:W-:-:S04]  /*07a0*/  FFMA R3, R13, R14, R13 ;  /* 0x0000000e0d037223 */ /* 0x000fc8000000000d */
[----:B------:R-:W-:-:S04]  /*07b0*/  FFMA R14, R0, R3, RZ ;  /* 0x00000003000e7223 */ /* 0x000fc800000000ff */
[----:B------:R-:W-:-:S04]  /*07c0*/  FFMA R13, R15, R14, R0 ;  /* 0x0000000e0f0d7223 */ /* 0x000fc80000000000 */
[----:B------:R-:W-:-:S04]  /*07d0*/  FFMA R14, R3, R13, R14 ;  /* 0x0000000d030e7223 */ /* 0x000fc8000000000e */
[----:B------:R-:W-:-:S04]  /*07e0*/  FFMA R15, R15, R14, R0 ;  /* 0x0000000e0f0f7223 */ /* 0x000fc80000000000 */
[----:B------:R-:W-:-:S05]  /*07f0*/  FFMA R0, R3, R15, R14 ;  /* 0x0000000f03007223 */ /* 0x000fca000000000e */
[----:B------:R-:W-:-:S04]  /*0800*/  SHF.R.U32.HI R10, RZ, 0x17, R0 ;  /* 0x00000017ff0a7819 */ /* 0x000fc80000011600 */
[----:B------:R-:W-:-:S04]  /*0810*/  LOP3.LUT R10, R10, 0xff, RZ, 0xc0, !PT ;  /* 0x000000ff0a0a7812 */ /* 0x000fc800078ec0ff */
[----:B------:R-:W-:-:S05]  /*0820*/  IADD3 R13, PT, PT, R10, R9, RZ ;  /* 0x000000090a0d7210 */ /* 0x000fca0007ffe0ff */
[----:B------:R-:W-:-:S05]  /*0830*/  VIADD R10, R13, 0xffffffff ;  /* 0xffffffff0d0a7836 */ /* 0x000fca0000000000 */
[----:B------:R-:W-:-:S13]  /*0840*/  ISETP.GE.U32.AND P0, PT, R10, 0xfe, PT ;  /* 0x000000fe0a00780c */ /* 0x000fda0003f06070 */
[----:B------:R-:W-:Y:S05]  /*0850*/  @!P0 BRA `(.L_x_13) ;  /* 0x0000000000808947 */ /* 0x000fea0003800000 */
[----:B------:R-:W-:-:S13]  /*0860*/  ISETP.GT.AND P0, PT, R13, 0xfe, PT ;  /* 0x000000fe0d00780c */ /* 0x000fda0003f04270 */
[----:B------:R-:W-:Y:S05]  /*0870*/  @P0 BRA `(.L_x_14) ;  /* 0x00000000006c0947 */ /* 0x000fea0003800000 */
[----:B------:R-:W-:-:S13]  /*0880*/  ISETP.GE.AND P0, PT, R13, 0x1, PT ;  /* 0x000000010d00780c */ /* 0x000fda0003f06270 */
[----:B------:R-:W-:Y:S05]  /*0890*/  @P0 BRA `(.L_x_15) ;  /* 0x0000000000740947 */ /* 0x000fea0003800000 */
[----:B------:R-:W-:Y:S02]  /*08a0*/  ISETP.GE.AND P0, PT, R13, -0x18, PT ;  /* 0xffffffe80d00780c */ /* 0x000fe40003f06270 */
[----:B------:R-:W-:-:S11]  /*08b0*/  LOP3.LUT R0, R0, 0x80000000, RZ, 0xc0, !PT ;  /* 0x8000000000007812 */ /* 0x000fd600078ec0ff */
[----:B------:R-:W-:Y:S05]  /*08c0*/  @!P0 BRA `(.L_x_15) ;  /* 0x0000000000688947 */ /* 0x000fea0003800000 */
[-CC-:B------:R-:W-:Y:S01]  /*08d0*/  FFMA.RZ R9, R3, R15.reuse, R14.reuse ;  /* 0x0000000f03097223 */ /* 0x180fe2000000c00e */
[----:B------:R-:W-:Y:S02]  /*08e0*/  VIADD R12, R13, 0x20 ;  /* 0x000000200d0c7836 */ /* 0x000fe40000000000 */
[-CC-:B------:R-:W-:Y:S01]  /*08f0*/  FFMA.RM R10, R3, R15.reuse, R14.reuse ;  /* 0x0000000f030a7223 */ /* 0x180fe2000000400e */
[----:B------:R-:W-:Y:S02]  /*0900*/  ISETP.NE.AND P2, PT, R13, RZ, PT ;  /* 0x000000ff0d00720c */ /* 0x000fe40003f45270 */
[----:B------:R-:W-:Y:S01]  /*0910*/  LOP3.LUT R11, R9, 0x7fffff, RZ, 0xc0, !PT ;  /* 0x007fffff090b7812 */ /* 0x000fe200078ec0ff */
[----:B------:R-:W-:Y:S01]  /*0920*/  FFMA.RP R9, R3, R15, R14 ;  /* 0x0000000f03097223 */ /* 0x000fe2000000800e */
[----:B------:R-:W-:Y:S01]  /*0930*/  IMAD.MOV R3, RZ, RZ, -R13 ;  /* 0x000000ffff037224 */ /* 0x000fe200078e0a0d */
[----:B------:R-:W-:Y:S02]  /*0940*/  ISETP.NE.AND P1, PT, R13, RZ, PT ;  /* 0x000000ff0d00720c */ /* 0x000fe40003f25270 */
[----:B------:R-:W-:-:S02]  /*0950*/  LOP3.LUT R11, R11, 0x800000, RZ, 0xfc, !PT ;  /* 0x008000000b0b7812 */ /* 0x000fc400078efcff */
[----:B------:R-:W-:Y:S02]  /*0960*/  FSETP.NEU.FTZ.AND P0, PT, R9, R10, PT ;  /* 0x0000000a0900720b */ /* 0x000fe40003f1d000 */
[----:B------:R-:W-:Y:S02]  /*0970*/  SHF.L.U32 R12, R11, R12, RZ ;  /* 0x0000000c0b0c7219 */ /* 0x000fe400000006ff */
[----:B------:R-:W-:Y:S02]  /*0980*/  SEL R10, R3, RZ, P2 ;  /* 0x000000ff030a7207 */ /* 0x000fe40001000000 */
[----:B------:R-:W-:Y:S02]  /*0990*/  ISETP.NE.AND P1, PT, R12, RZ, P1 ;  /* 0x000000ff0c00720c */ /* 0x000fe40000f25270 */
[----:B------:R-:W-:Y:S02]  /*09a0*/  SHF.R.U32.HI R10, RZ, R10, R11 ;  /* 0x0000000aff0a7219 */ /* 0x000fe4000001160b */
[----:B------:R-:W-:-:S02]  /*09b0*/  PLOP3.LUT P0, PT, P0, P1, PT, 0xf8, 0x8f ;  /* 0x00000000008f781c */ /* 0x000fc40000703f70 */
[----:B------:R-:W-:Y:S02]  /*09c0*/  SHF.R.U32.HI R12, RZ, 0x1, R10 ;  /* 0x00000001ff0c7819 */ /* 0x000fe4000001160a */
[----:B------:R-:W-:-:S04]  /*09d0*/  SEL R3, RZ, 0x1, !P0 ;  /* 0x00000001ff037807 */ /* 0x000fc80004000000 */
[----:B------:R-:W-:-:S04]  /*09e0*/  LOP3.LUT R3, R3, 0x1, R12, 0xf8, !PT ;  /* 0x0000000103037812 */ /* 0x000fc800078ef80c */
[----:B------:R-:W-:-:S04]  /*09f0*/  LOP3.LUT R3, R3, R10, RZ, 0xc0, !PT ;  /* 0x0000000a03037212 */ /* 0x000fc800078ec0ff */
[----:B------:R-:W-:-:S04]  /*0a00*/  IADD3 R3, PT, PT, R12, R3, RZ ;  /* 0x000000030c037210 */ /* 0x000fc80007ffe0ff */
[----:B------:R-:W-:Y:S01]  /*0a10*/  LOP3.LUT R0, R3, R0, RZ, 0xfc, !PT ;  /* 0x0000000003007212 */ /* 0x000fe200078efcff */
[----:B------:R-:W-:Y:S06]  /*0a20*/  BRA `(.L_x_15) ;  /* 0x0000000000107947 */ /* 0x000fec0003800000 */
.L_x_14:
[----:B------:R-:W-:-:S04]  /*0a30*/  LOP3.LUT R0, R0, 0x80000000, RZ, 0xc0, !PT ;  /* 0x8000000000007812 */ /* 0x000fc800078ec0ff */
[----:B------:R-:W-:Y:S01]  /*0a40*/  LOP3.LUT R0, R0, 0x7f800000, RZ, 0xfc, !PT ;  /* 0x7f80000000007812 */ /* 0x000fe200078efcff */
[----:B------:R-:W-:Y:S06]  /*0a50*/  BRA `(.L_x_15) ;  /* 0x0000000000047947 */ /* 0x000fec0003800000 */
.L_x_13:
[----:B------:R-:W-:-:S07]  /*0a60*/  IMAD R0, R9, 0x800000, R0 ;  /* 0x0080000009007824 */ /* 0x000fce00078e0200 */
.L_x_15:
[----:B------:R-:W-:Y:S05]  /*0a70*/  BSYNC.RECONVERGENT B2 ;  /* 0x0000000000027941 */ /* 0x000fea0003800200 */
.L_x_12:
[----:B------:R-:W-:Y:S05]  /*0a80*/  BRA `(.L_x_16) ;  /* 0x0000000000207947 */ /* 0x000fea0003800000 */
.L_x_11:
[----:B------:R-:W-:-:S04]  /*0a90*/  LOP3.LUT R0, R12, 0x80000000, R3, 0x48, !PT ;  /* 0x800000000c007812 */ /* 0x000fc800078e4803 */
[----:B------:R-:W-:Y:S01]  /*0aa0*/  LOP3.LUT R0, R0, 0x7f800000, RZ, 0xfc, !PT ;  /* 0x7f80000000007812 */ /* 0x000fe200078efcff */
[----:B------:R-:W-:Y:S06]  /*0ab0*/  BRA `(.L_x_16) ;  /* 0x0000000000147947 */ /* 0x000fec0003800000 */
.L_x_10:
[----:B------:R-:W-:Y:S01]  /*0ac0*/  LOP3.LUT R0, R12, 0x80000000, R3, 0x48, !PT ;  /* 0x800000000c007812 */ /* 0x000fe200078e4803 */
[----:B------:R-:W-:Y:S06]  /*0ad0*/  BRA `(.L_x_16) ;  /* 0x00000000000c7947 */ /* 0x000fec0003800000 */
.L_x_9:
[----:B------:R-:W0:Y:S01]  /*0ae0*/  MUFU.RSQ R0, -QNAN ;  /* 0xffc0000000007908 */ /* 0x000e220000001400 */
[----:B------:R-:W-:Y:S05]  /*0af0*/  BRA `(.L_x_16) ;  /* 0x0000000000047947 */ /* 0x000fea0003800000 */
.L_x_8:
[----:B------:R-:W-:-:S07]  /*0b00*/  FADD.FTZ R0, R3, R0 ;  /* 0x0000000003007221 */ /* 0x000fce0000010000 */
.L_x_16:
[----:B------:R-:W-:Y:S05]  /*0b10*/  BSYNC.RECONVERGENT B1 ;  /* 0x0000000000017941 */ /* 0x000fea0003800200 */
.L_x_6:
[----:B------:R-:W-:-:S04]  /*0b20*/  IMAD.MOV.U32 R9, RZ, RZ, 0x0 ;  /* 0x00000000ff097424 */ /* 0x000fc800078e00ff */
[----:B0-----:R-:W-:Y:S05]  /*0b30*/  RET.REL.NODEC R8 `(_Z17RGBToTensorKernelPKhiPfii) ;  /* 0xfffffff408307950 */ /* 0x001fea0003c3ffff */
.L_x_17:
[----:B------:R-:W-:-:S00]  /*0b40*/  BRA `(.L_x_17) ;  /* 0xfffffffc00fc7947 */ /* 0x000fc0000383ffff */
[----:B------:R-:W-:-:S00]  /*0b50*/  NOP ;  /* 0x0000000000007918 */ /* 0x000fc00000000000 */
        /* <DEDUP_REMOVED lines=10> */
.L_x_18:


//--------------------- .nv.shared.reserved.0     --------------------------
	.section	.nv.shared.reserved.0,"aw",@nobits
	.weak		__nv_reservedSMEM_offset_0_alias
	.size		__nv_reservedSMEM_offset_0_alias, 0, 64
	.other		__nv_reservedSMEM_offset_0_alias,@"STO_CUDA_RESERVED_SHARED STV_DEFAULT"
__nv_reservedSMEM_offset_0_alias:
	.zero		0
	.zero		64


//--------------------- .nv.constant0._Z17RGBToTensorKernelPKhiPfii --------------------------
	.section	.nv.constant0._Z17RGBToTensorKernelPKhiPfii,"a",@progbits
	.sectionflags	@""
	.align	4
.nv.constant0._Z17RGBToTensorKernelPKhiPfii:
	.zero		928


//--------------------- SYMBOLS --------------------------

	.type		.nv.reservedSmem.offset0,@object
	.size		.nv.reservedSmem.offset0,0x4
